//
// Generated by NVIDIA NVVM Compiler
//
// Compiler Build ID: CL-36424714
// Cuda compilation tools, release 13.0, V13.0.88
// Based on NVVM 20.0.0
//

.version 9.0
.target sm_100
.address_size 64

	// .globl	_Z28fmul_intrinsic_stress_kernelPfif

.visible .entry _Z28fmul_intrinsic_stress_kernelPfif(
	.param .u64 .ptr .align 1 _Z28fmul_intrinsic_stress_kernelPfif_param_0,
	.param .u32 _Z28fmul_intrinsic_stress_kernelPfif_param_1,
	.param .f32 _Z28fmul_intrinsic_stress_kernelPfif_param_2
)
{
	.reg .pred 	%p<3>;
	.reg .b32 	%r<10>;
	.reg .b32 	%f<99>;
	.reg .b64 	%rd<5>;

	ld.param.u64 	%rd1, [_Z28fmul_intrinsic_stress_kernelPfif_param_0];
	ld.param.u32 	%r4, [_Z28fmul_intrinsic_stress_kernelPfif_param_1];
	ld.param.f32 	%f25, [_Z28fmul_intrinsic_stress_kernelPfif_param_2];
	mov.u32 	%r5, %ctaid.x;
	mov.u32 	%r6, %ntid.x;
	mov.u32 	%r7, %tid.x;
	mad.lo.s32 	%r1, %r5, %r6, %r7;
	setp.ge.s32 	%p1, %r1, %r4;
	@%p1 bra 	$L__BB0_4;
	cvt.rn.f32.s32 	%f26, %r1;
	fma.rn.f32 	%f98, %f26, 0f3727C5AC, 0f3F800000;
	add.f32 	%f97, %f98, 0f3C23D70A;
	add.f32 	%f96, %f98, 0f3CA3D70A;
	add.f32 	%f95, %f98, 0f3CF5C28F;
	add.f32 	%f94, %f98, 0f3D23D70A;
	add.f32 	%f93, %f98, 0f3D4CCCCC;
	add.f32 	%f92, %f98, 0f3D75C28F;
	add.f32 	%f91, %f98, 0f3D8F5C29;
	mov.b32 	%r9, 0;
$L__BB0_2:
	mul.rn.f32 	%f27, %f98, %f25;
	mul.rn.f32 	%f28, %f97, %f25;
	mul.rn.f32 	%f29, %f96, %f25;
	mul.rn.f32 	%f30, %f95, %f25;
	mul.rn.f32 	%f31, %f94, %f25;
	mul.rn.f32 	%f32, %f93, %f25;
	mul.rn.f32 	%f33, %f92, %f25;
	mul.rn.f32 	%f34, %f91, %f25;
	mul.rn.f32 	%f35, %f27, %f25;
	mul.rn.f32 	%f36, %f28, %f25;
	mul.rn.f32 	%f37, %f29, %f25;
	mul.rn.f32 	%f38, %f30, %f25;
	mul.rn.f32 	%f39, %f31, %f25;
	mul.rn.f32 	%f40, %f32, %f25;
	mul.rn.f32 	%f41, %f33, %f25;
	mul.rn.f32 	%f42, %f34, %f25;
	mul.rn.f32 	%f43, %f35, %f25;
	mul.rn.f32 	%f44, %f36, %f25;
	mul.rn.f32 	%f45, %f37, %f25;
	mul.rn.f32 	%f46, %f38, %f25;
	mul.rn.f32 	%f47, %f39, %f25;
	mul.rn.f32 	%f48, %f40, %f25;
	mul.rn.f32 	%f49, %f41, %f25;
	mul.rn.f32 	%f50, %f42, %f25;
	mul.rn.f32 	%f51, %f43, %f25;
	mul.rn.f32 	%f52, %f44, %f25;
	mul.rn.f32 	%f53, %f45, %f25;
	mul.rn.f32 	%f54, %f46, %f25;
	mul.rn.f32 	%f55, %f47, %f25;
	mul.rn.f32 	%f56, %f48, %f25;
	mul.rn.f32 	%f57, %f49, %f25;
	mul.rn.f32 	%f58, %f50, %f25;
	mul.rn.f32 	%f59, %f51, %f25;
	mul.rn.f32 	%f60, %f52, %f25;
	mul.rn.f32 	%f61, %f53, %f25;
	mul.rn.f32 	%f62, %f54, %f25;
	mul.rn.f32 	%f63, %f55, %f25;
	mul.rn.f32 	%f64, %f56, %f25;
	mul.rn.f32 	%f65, %f57, %f25;
	mul.rn.f32 	%f66, %f58, %f25;
	mul.rn.f32 	%f67, %f59, %f25;
	mul.rn.f32 	%f68, %f60, %f25;
	mul.rn.f32 	%f69, %f61, %f25;
	mul.rn.f32 	%f70, %f62, %f25;
	mul.rn.f32 	%f71, %f63, %f25;
	mul.rn.f32 	%f72, %f64, %f25;
	mul.rn.f32 	%f73, %f65, %f25;
	mul.rn.f32 	%f74, %f66, %f25;
	mul.rn.f32 	%f75, %f67, %f25;
	mul.rn.f32 	%f76, %f68, %f25;
	mul.rn.f32 	%f77, %f69, %f25;
	mul.rn.f32 	%f78, %f70, %f25;
	mul.rn.f32 	%f79, %f71, %f25;
	mul.rn.f32 	%f80, %f72, %f25;
	mul.rn.f32 	%f81, %f73, %f25;
	mul.rn.f32 	%f82, %f74, %f25;
	mul.rn.f32 	%f98, %f75, %f25;
	mul.rn.f32 	%f97, %f76, %f25;
	mul.rn.f32 	%f96, %f77, %f25;
	mul.rn.f32 	%f95, %f78, %f25;
	mul.rn.f32 	%f94, %f79, %f25;
	mul.rn.f32 	%f93, %f80, %f25;
	mul.rn.f32 	%f92, %f81, %f25;
	mul.rn.f32 	%f91, %f82, %f25;
	add.s32 	%r9, %r9, 8;
	setp.ne.s32 	%p2, %r9, 1000;
	@%p2 bra 	$L__BB0_2;
	add.f32 	%f83, %f98, 0f00000000;
	add.f32 	%f84, %f83, %f97;
	add.f32 	%f85, %f84, %f96;
	add.f32 	%f86, %f85, %f95;
	add.f32 	%f87, %f86, %f94;
	add.f32 	%f88, %f87, %f93;
	add.f32 	%f89, %f88, %f92;
	add.f32 	%f90, %f89, %f91;
	cvta.to.global.u64 	%rd2, %rd1;
	mul.wide.s32 	%rd3, %r1, 4;
	add.s64 	%rd4, %rd2, %rd3;
	st.global.f32 	[%rd4], %f90;
$L__BB0_4:
	ret;

}


// ===== COMPILED SASS (sm_100) =====

	.target	sm_100

	.elftype	@"ET_EXEC"


//--------------------- .note.nv.tkinfo           --------------------------
	.section	.note.nv.tkinfo,"",@"SHT_NOTE"
	.sectionflags	@"SHF_NOTE_NV_TKINFO"
	.tkinfo
        /*0018*/ 	.word	0x00000002
        /*0030*/ 	.string	""
        /*0030*/ 	.string	"ptxas"
        /*0030*/ 	.string	"Cuda compilation tools, release 13.0, V13.0.88"
        /*0030*/ 	.string	"Build cuda_13.0.r13.0/compiler.36424714_0"
        /*0030*/ 	.string	"-arch sm_100 -m 64 "



//--------------------- .note.nv.cuinfo           --------------------------
	.section	.note.nv.cuinfo,"",@"SHT_NOTE"
	.sectionflags	@"SHF_NOTE_NV_CUINFO"
        /*0018*/ 	.short	0x0002
        /*001a*/ 	.short	0x0064
        /*001c*/ 	.short	0x0082
	.zero		2


//--------------------- .nv.info                  --------------------------
	.section	.nv.info,"",@"SHT_CUDA_INFO"
	.align	4


	//----- nvinfo : EIATTR_REGCOUNT
	.align		4
        /*0000*/ 	.byte	0x04, 0x2f
        /*0002*/ 	.short	(.L_1 - .L_0)
	.align		4
.L_0:
        /*0004*/ 	.word	index@(_Z28fmul_intrinsic_stress_kernelPfif)
        /*0008*/ 	.word	0x00000012


	//----- nvinfo : EIATTR_FRAME_SIZE
	.align		4
.L_1:
        /*000c*/ 	.byte	0x04, 0x11
        /*000e*/ 	.short	(.L_3 - .L_2)
	.align		4
.L_2:
        /*0010*/ 	.word	index@(_Z28fmul_intrinsic_stress_kernelPfif)
        /*0014*/ 	.word	0x00000000


	//----- nvinfo : EIATTR_MIN_STACK_SIZE
	.align		4
.L_3:
        /*0018*/ 	.byte	0x04, 0x12
        /*001a*/ 	.short	(.L_5 - .L_4)
	.align		4
.L_4:
        /*001c*/ 	.word	index@(_Z28fmul_intrinsic_stress_kernelPfif)
        /*0020*/ 	.word	0x00000000
.L_5:


//--------------------- .nv.compat                --------------------------
	.section	.nv.compat,"",@"SHT_CUDA_COMPAT_INFO"
	.align	4
        /*0000*/ 	.byte	0x02, 0x09, 0x00, 0x00, 0x02, 0x02, 0x01, 0x00, 0x02, 0x05, 0x05, 0x00, 0x03, 0x07, 0x01, 0x01
        /*0010*/ 	.byte	0x02, 0x03, 0x00, 0x00, 0x02, 0x06, 0x01, 0x00, 0x04, 0x0b, 0x08, 0x00, 0x09, 0x00, 0x00, 0x00
        /*0020*/ 	.byte	0x00, 0x00, 0x00, 0x00


//--------------------- .nv.info._Z28fmul_intrinsic_stress_kernelPfif --------------------------
	.section	.nv.info._Z28fmul_intrinsic_stress_kernelPfif,"",@"SHT_CUDA_INFO"
	.sectionflags	@""
	.align	4


	//----- nvinfo : EIATTR_CUDA_API_VERSION
	.align		4
        /*0000*/ 	.byte	0x04, 0x37
        /*0002*/ 	.short	(.L_7 - .L_6)
.L_6:
        /*0004*/ 	.word	0x00000082


	//----- nvinfo : EIATTR_KPARAM_INFO
	.align		4
.L_7:
        /*0008*/ 	.byte	0x04, 0x17
        /*000a*/ 	.short	(.L_9 - .L_8)
.L_8:
        /*000c*/ 	.word	0x00000000
        /*0010*/ 	.short	0x0002
        /*0012*/ 	.short	0x000c
        /*0014*/ 	.byte	0x00, 0xf0, 0x11, 0x00


	//----- nvinfo : EIATTR_KPARAM_INFO
	.align		4
.L_9:
        /*0018*/ 	.byte	0x04, 0x17
        /*001a*/ 	.short	(.L_11 - .L_10)
.L_10:
        /*001c*/ 	.word	0x00000000
        /*0020*/ 	.short	0x0001
        /*0022*/ 	.short	0x0008
        /*0024*/ 	.byte	0x00, 0xf0, 0x11, 0x00


	//----- nvinfo : EIATTR_KPARAM_INFO
	.align		4
.L_11:
        /*0028*/ 	.byte	0x04, 0x17
        /*002a*/ 	.short	(.L_13 - .L_12)
.L_12:
        /*002c*/ 	.word	0x00000000
        /*0030*/ 	.short	0x0000
        /*0032*/ 	.short	0x0000
        /*0034*/ 	.byte	0x00, 0xf5, 0x21, 0x00


	//----- nvinfo : EIATTR_SPARSE_MMA_MASK
	.align		4
.L_13:
        /*0038*/ 	.byte	0x03, 0x50
        /*003a*/ 	.short	0x0000


	//----- nvinfo : EIATTR_MAXREG_COUNT
	.align		4
        /*003c*/ 	.byte	0x03, 0x1b
        /*003e*/ 	.short	0x00ff


	//----- nvinfo : EIATTR_MERCURY_ISA_VERSION
	.align		4
        /*0040*/ 	.byte	0x03, 0x5f
        /*0042*/ 	.short	0x0101


	//----- nvinfo : EIATTR_VRC_CTA_INIT_COUNT
	.align		4
        /*0044*/ 	.byte	0x02, 0x4a
	.zero		1
	.zero		1


	//----- nvinfo : EIATTR_EXIT_INSTR_OFFSETS
	.align		4
        /*0048*/ 	.byte	0x04, 0x1c
        /*004a*/ 	.short	(.L_15 - .L_14)


	//   ....[0]....
.L_14:
        /*004c*/ 	.word	0x00000070


	//   ....[1]....
        /*0050*/ 	.word	0x00001630


	//----- nvinfo : EIATTR_CBANK_PARAM_SIZE
	.align		4
.L_15:
        /*0054*/ 	.byte	0x03, 0x19
        /*0056*/ 	.short	0x0010


	//----- nvinfo : EIATTR_PARAM_CBANK
	.align		4
        /*0058*/ 	.byte	0x04, 0x0a
        /*005a*/ 	.short	(.L_17 - .L_16)
	.align		4
.L_16:
        /*005c*/ 	.word	index@(.nv.constant0._Z28fmul_intrinsic_stress_kernelPfif)
        /*0060*/ 	.short	0x0380
        /*0062*/ 	.short	0x0010


	//----- nvinfo : EIATTR_SW_WAR
	.align		4
.L_17:
        /*0064*/ 	.byte	0x04, 0x36
        /*0066*/ 	.short	(.L_19 - .L_18)
.L_18:
        /*0068*/ 	.word	0x00000008
.L_19:


//--------------------- .nv.callgraph             --------------------------
	.section	.nv.callgraph,"",@"SHT_CUDA_CALLGRAPH"
	.align	4
	.sectionentsize	8
	.align		4
        /*0000*/ 	.word	0x00000000
	.align		4
        /*0004*/ 	.word	0xffffffff
	.align		4
        /*0008*/ 	.word	0x00000000
	.align		4
        /*000c*/ 	.word	0xfffffffe
	.align		4
        /*0010*/ 	.word	0x00000000
	.align		4
        /*0014*/ 	.word	0xfffffffd
	.align		4
        /*0018*/ 	.word	0x00000000
	.align		4
        /*001c*/ 	.word	0xfffffffc


//--------------------- .text._Z28fmul_intrinsic_stress_kernelPfif --------------------------
	.section	.text._Z28fmul_intrinsic_stress_kernelPfif,"ax",@progbits
	.align	128
        .global         _Z28fmul_intrinsic_stress_kernelPfif
        .type           _Z28fmul_intrinsic_stress_kernelPfif,@function
        .size           _Z28fmul_intrinsic_stress_kernelPfif,(.L_x_2 - _Z28fmul_intrinsic_stress_kernelPfif)
        .other          _Z28fmul_intrinsic_stress_kernelPfif,@"STO_CUDA_ENTRY STV_DEFAULT"
_Z28fmul_intrinsic_stress_kernelPfif:
.text._Z28fmul_intrinsic_stress_kernelPfif:
[----:B------:R-:W-:Y:S01]  /*0000*/  LDC R1, c[0x0][0x37c] ;  /* 0x0000df00ff017b82 */ /* 0x000fe20000000800 */
[----:B------:R-:W0:Y:S07]  /*0010*/  S2R R3, SR_TID.X ;  /* 0x0000000000037919 */ /* 0x000e2e0000002100 */
[----:B------:R-:W0:Y:S01]  /*0020*/  S2UR UR4, SR_CTAID.X ;  /* 0x00000000000479c3 */ /* 0x000e220000002500 */
[----:B------:R-:W1:Y:S07]  /*0030*/  LDCU UR5, c[0x0][0x388] ;  /* 0x00007100ff0577ac */ /* 0x000e6e0008000800 */
[----:B------:R-:W0:Y:S02]  /*0040*/  LDC R0, c[0x0][0x360] ;  /* 0x0000d800ff007b82 */ /* 0x000e240000000800 */
[----:B0-----:R-:W-:-:S05]  /*0050*/  IMAD R0, R0, UR4, R3 ;  /* 0x0000000400007c24 */ /* 0x001fca000f8e0203 */
[----:B-1----:R-:W-:-:S13]  /*0060*/  ISETP.GE.AND P0, PT, R0, UR5, PT ;  /* 0x0000000500007c0c */ /* 0x002fda000bf06270 */
[----:B------:R-:W-:Y:S05]  /*0070*/  @P0 EXIT ;  /* 0x000000000000094d */ /* 0x000fea0003800000 */
[----:B------:R-:W-:Y:S01]  /*0080*/  HFMA2 R3, -RZ, RZ, 0.447021484375, -5.671875 ;  /* 0x3727c5acff037431 */ /* 0x000fe200000001ff */
[----:B------:R-:W-:Y:S01]  /*0090*/  I2FP.F32.S32 R2, R0 ;  /* 0x0000000000027245 */ /* 0x000fe20000201400 */
[----:B------:R-:W0:Y:S01]  /*00a0*/  LDCU.64 UR6, c[0x0][0x358] ;  /* 0x00006b00ff0677ac */ /* 0x000e220008000a00 */
[----:B------:R-:W1:Y:S03]  /*00b0*/  LDCU UR5, c[0x0][0x38c] ;  /* 0x00007180ff0577ac */ /* 0x000e660008000800 */
[----:B------:R-:W-:Y:S01]  /*00c0*/  FFMA R2, R2, R3, 1 ;  /* 0x3f80000002027423 */ /* 0x000fe20000000003 */
[----:B------:R-:W-:-:S03]  /*00d0*/  UMOV UR4, URZ ;  /* 0x000000ff00047c82 */ /* 0x000fc60008000000 */
[C---:B------:R-:W-:Y:S01]  /*00e0*/  FADD R4, R2.reuse, 0.0099999997764825820923 ;  /* 0x3c23d70a02047421 */ /* 0x040fe20000000000 */
[C---:B------:R-:W-:Y:S01]  /*00f0*/  FADD R5, R2.reuse, 0.019999999552965164185 ;  /* 0x3ca3d70a02057421 */ /* 0x040fe20000000000 */
[C---:B------:R-:W-:Y:S01]  /*0100*/  FADD R6, R2.reuse, 0.029999999329447746277 ;  /* 0x3cf5c28f02067421 */ /* 0x040fe20000000000 */
[C---:B------:R-:W-:Y:S01]  /*0110*/  FADD R7, R2.reuse, 0.039999999105930328369 ;  /* 0x3d23d70a02077421 */ /* 0x040fe20000000000 */
[C---:B------:R-:W-:Y:S01]  /*0120*/  FADD R8, R2.reuse, 0.04999999701976776123 ;  /* 0x3d4ccccc02087421 */ /* 0x040fe20000000000 */
[C---:B------:R-:W-:Y:S01]  /*0130*/  FADD R9, R2.reuse, 0.059999998658895492554 ;  /* 0x3d75c28f02097421 */ /* 0x040fe20000000000 */
[----:B------:R-:W-:-:S07]  /*0140*/  FADD R10, R2, 0.070000000298023223877 ;  /* 0x3d8f5c29020a7421 */ /* 0x000fce0000000000 */
.L_x_0:
[----:B-1----:R-:W-:Y:S01]  /*0150*/  FMUL R4, R4, UR5 ;  /* 0x0000000504047c20 */ /* 0x002fe20008400000 */
[----:B------:R-:W-:Y:S01]  /*0160*/  FMUL R5, R5, UR5 ;  /* 0x0000000505057c20 */ /* 0x000fe20008400000 */
        /* <DEDUP_REMOVED lines=286> */
[----:B------:R-:W-:Y:S01]  /*1350*/  UIADD3 UR4, UPT, UPT, UR4, 0x28, URZ ;  /* 0x0000002804047890 */ /* 0x000fe2000fffe0ff */
        /* <DEDUP_REMOVED lines=8> */
[----:B------:R-:W-:Y:S01]  /*13e0*/  UISETP.NE.AND UP0, UPT, UR4, 0x3e8, UPT ;  /* 0x000003e80400788c */ /* 0x000fe2000bf05270 */
        /* <DEDUP_REMOVED lines=24> */
[----:B------:R-:W-:Y:S06]  /*1570*/  BRA.U UP0, `(.L_x_0) ;  /* 0xffffffe900f47547 */ /* 0x000fec000b83ffff */
[----:B------:R-:W-:Y:S02]  /*1580*/  FADD R11, RZ, R2 ;  /* 0x00000002ff0b7221 */ /* 0x000fe40000000000 */
[----:B------:R-:W1:Y:S02]  /*1590*/  LDC.64 R2, c[0x0][0x380] ;  /* 0x0000e000ff027b82 */ /* 0x000e640000000a00 */
[----:B------:R-:W-:-:S04]  /*15a0*/  FADD R4, R4, R11 ;  /* 0x0000000b04047221 */ /* 0x000fc80000000000 */
[----:B------:R-:W-:-:S04]  /*15b0*/  FADD R5, R5, R4 ;  /* 0x0000000405057221 */ /* 0x000fc80000000000 */
[----:B------:R-:W-:-:S04]  /*15c0*/  FADD R6, R6, R5 ;  /* 0x0000000506067221 */ /* 0x000fc80000000000 */
[----:B------:R-:W-:-:S04]  /*15d0*/  FADD R7, R7, R6 ;  /* 0x0000000607077221 */ /* 0x000fc80000000000 */
[----:B------:R-:W-:-:S04]  /*15e0*/  FADD R8, R8, R7 ;  /* 0x0000000708087221 */ /* 0x000fc80000000000 */
[----:B------:R-:W-:Y:S01]  /*15f0*/  FADD R9, R9, R8 ;  /* 0x0000000809097221 */ /* 0x000fe20000000000 */
[----:B-1----:R-:W-:-:S04]  /*1600*/  IMAD.WIDE R2, R0, 0x4, R2 ;  /* 0x0000000400027825 */ /* 0x002fc800078e0202 */
[----:B------:R-:W-:-:S05]  /*1610*/  FADD R9, R10, R9 ;  /* 0x000000090a097221 */ /* 0x000fca0000000000 */
[----:B0-----:R-:W-:Y:S01]  /*1620*/  STG.E desc[UR6][R2.64], R9 ;  /* 0x0000000902007986 */ /* 0x001fe2000c101906 */
[----:B------:R-:W-:Y:S05]  /*1630*/  EXIT ;  /* 0x000000000000794d */ /* 0x000fea0003800000 */
.L_x_1:
[----:B------:R-:W-:-:S00]  /*1640*/  BRA `(.L_x_1) ;  /* 0xfffffffc00fc7947 */ /* 0x000fc0000383ffff */
[----:B------:R-:W-:-:S00]  /*1650*/  NOP ;  /* 0x0000000000007918 */ /* 0x000fc00000000000 */
        /* <DEDUP_REMOVED lines=10> */
.L_x_2:


//--------------------- .nv.shared.reserved.0     --------------------------
	.section	.nv.shared.reserved.0,"aw",@nobits
	.weak		__nv_reservedSMEM_offset_0_alias
	.size		__nv_reservedSMEM_offset_0_alias, 0, 64
	.other		__nv_reservedSMEM_offset_0_alias,@"STO_CUDA_RESERVED_SHARED STV_DEFAULT"
__nv_reservedSMEM_offset_0_alias:
	.zero		0
	.zero		64


//--------------------- .nv.constant0._Z28fmul_intrinsic_stress_kernelPfif --------------------------
	.section	.nv.constant0._Z28fmul_intrinsic_stress_kernelPfif,"a",@progbits
	.sectionflags	@""
	.align	4
.nv.constant0._Z28fmul_intrinsic_stress_kernelPfif:
	.zero		912


//--------------------- SYMBOLS --------------------------

	.type		.nv.reservedSmem.offset0,@object
	.size		.nv.reservedSmem.offset0,0x4
